//
// Generated by NVIDIA NVVM Compiler
//
// Compiler Build ID: CL-36424714
// Cuda compilation tools, release 13.0, V13.0.88
// Based on NVVM 20.0.0
//

.version 9.0
.target sm_100
.address_size 64

	// .globl	_Z11ceil_doubleiiPdiS_

.visible .entry _Z11ceil_doubleiiPdiS_(
	.param .u32 _Z11ceil_doubleiiPdiS__param_0,
	.param .u32 _Z11ceil_doubleiiPdiS__param_1,
	.param .u64 .ptr .align 1 _Z11ceil_doubleiiPdiS__param_2,
	.param .u32 _Z11ceil_doubleiiPdiS__param_3,
	.param .u64 .ptr .align 1 _Z11ceil_doubleiiPdiS__param_4
)
{
	.reg .pred 	%p<5>;
	.reg .b32 	%r<14>;
	.reg .b64 	%rd<8>;
	.reg .b64 	%fd<3>;

	ld.param.u32 	%r6, [_Z11ceil_doubleiiPdiS__param_0];
	ld.param.u32 	%r7, [_Z11ceil_doubleiiPdiS__param_1];
	ld.param.u64 	%rd3, [_Z11ceil_doubleiiPdiS__param_2];
	ld.param.u32 	%r8, [_Z11ceil_doubleiiPdiS__param_3];
	ld.param.u64 	%rd4, [_Z11ceil_doubleiiPdiS__param_4];
	mov.u32 	%r9, %ctaid.x;
	mov.u32 	%r1, %ntid.x;
	mov.u32 	%r10, %tid.x;
	mad.lo.s32 	%r13, %r9, %r1, %r10;
	setp.ge.s32 	%p1, %r13, %r6;
	@%p1 bra 	$L__BB0_6;
	mov.u32 	%r11, %nctaid.x;
	mul.lo.s32 	%r3, %r1, %r11;
	cvta.to.global.u64 	%rd1, %rd3;
	cvta.to.global.u64 	%rd2, %rd4;
$L__BB0_2:
	setp.lt.s32 	%p2, %r13, %r7;
	@%p2 bra 	$L__BB0_5;
	rem.s32 	%r12, %r13, %r8;
	setp.ne.s32 	%p3, %r12, 0;
	@%p3 bra 	$L__BB0_5;
	mul.wide.s32 	%rd5, %r13, 8;
	add.s64 	%rd6, %rd1, %rd5;
	ld.global.f64 	%fd1, [%rd6];
	cvt.rpi.f64.f64 	%fd2, %fd1;
	add.s64 	%rd7, %rd2, %rd5;
	st.global.f64 	[%rd7], %fd2;
$L__BB0_5:
	add.s32 	%r13, %r13, %r3;
	setp.lt.s32 	%p4, %r13, %r6;
	@%p4 bra 	$L__BB0_2;
$L__BB0_6:
	ret;

}


// ===== COMPILED SASS (sm_100) =====

	.target	sm_100

	.elftype	@"ET_EXEC"


//--------------------- .note.nv.tkinfo           --------------------------
	.section	.note.nv.tkinfo,"",@"SHT_NOTE"
	.sectionflags	@"SHF_NOTE_NV_TKINFO"
	.tkinfo
        /*0018*/ 	.word	0x00000002
        /*0030*/ 	.string	""
        /*0030*/ 	.string	"ptxas"
        /*0030*/ 	.string	"Cuda compilation tools, release 13.0, V13.0.88"
        /*0030*/ 	.string	"Build cuda_13.0.r13.0/compiler.36424714_0"
        /*0030*/ 	.string	"-arch sm_100 -m 64 "



//--------------------- .note.nv.cuinfo           --------------------------
	.section	.note.nv.cuinfo,"",@"SHT_NOTE"
	.sectionflags	@"SHF_NOTE_NV_CUINFO"
        /*0018*/ 	.short	0x0002
        /*001a*/ 	.short	0x0064
        /*001c*/ 	.short	0x0082
	.zero		2


//--------------------- .nv.info                  --------------------------
	.section	.nv.info,"",@"SHT_CUDA_INFO"
	.align	4


	//----- nvinfo : EIATTR_REGCOUNT
	.align		4
        /*0000*/ 	.byte	0x04, 0x2f
        /*0002*/ 	.short	(.L_1 - .L_0)
	.align		4
.L_0:
        /*0004*/ 	.word	index@(_Z11ceil_doubleiiPdiS_)
        /*0008*/ 	.word	0x00000011


	//----- nvinfo : EIATTR_FRAME_SIZE
	.align		4
.L_1:
        /*000c*/ 	.byte	0x04, 0x11
        /*000e*/ 	.short	(.L_3 - .L_2)
	.align		4
.L_2:
        /*0010*/ 	.word	index@(_Z11ceil_doubleiiPdiS_)
        /*0014*/ 	.word	0x00000000


	//----- nvinfo : EIATTR_MIN_STACK_SIZE
	.align		4
.L_3:
        /*0018*/ 	.byte	0x04, 0x12
        /*001a*/ 	.short	(.L_5 - .L_4)
	.align		4
.L_4:
        /*001c*/ 	.word	index@(_Z11ceil_doubleiiPdiS_)
        /*0020*/ 	.word	0x00000000
.L_5:


//--------------------- .nv.compat                --------------------------
	.section	.nv.compat,"",@"SHT_CUDA_COMPAT_INFO"
	.align	4
        /*0000*/ 	.byte	0x02, 0x09, 0x00, 0x00, 0x02, 0x02, 0x01, 0x00, 0x02, 0x05, 0x05, 0x00, 0x03, 0x07, 0x01, 0x01
        /*0010*/ 	.byte	0x02, 0x03, 0x00, 0x00, 0x02, 0x06, 0x01, 0x00, 0x04, 0x0b, 0x08, 0x00, 0x09, 0x00, 0x00, 0x00
        /*0020*/ 	.byte	0x00, 0x00, 0x00, 0x00


//--------------------- .nv.info._Z11ceil_doubleiiPdiS_ --------------------------
	.section	.nv.info._Z11ceil_doubleiiPdiS_,"",@"SHT_CUDA_INFO"
	.sectionflags	@""
	.align	4


	//----- nvinfo : EIATTR_CUDA_API_VERSION
	.align		4
        /*0000*/ 	.byte	0x04, 0x37
        /*0002*/ 	.short	(.L_7 - .L_6)
.L_6:
        /*0004*/ 	.word	0x00000082


	//----- nvinfo : EIATTR_KPARAM_INFO
	.align		4
.L_7:
        /*0008*/ 	.byte	0x04, 0x17
        /*000a*/ 	.short	(.L_9 - .L_8)
.L_8:
        /*000c*/ 	.word	0x00000000
        /*0010*/ 	.short	0x0004
        /*0012*/ 	.short	0x0018
        /*0014*/ 	.byte	0x00, 0xf5, 0x21, 0x00


	//----- nvinfo : EIATTR_KPARAM_INFO
	.align		4
.L_9:
        /*0018*/ 	.byte	0x04, 0x17
        /*001a*/ 	.short	(.L_11 - .L_10)
.L_10:
        /*001c*/ 	.word	0x00000000
        /*0020*/ 	.short	0x0003
        /*0022*/ 	.short	0x0010
        /*0024*/ 	.byte	0x00, 0xf0, 0x11, 0x00


	//----- nvinfo : EIATTR_KPARAM_INFO
	.align		4
.L_11:
        /*0028*/ 	.byte	0x04, 0x17
        /*002a*/ 	.short	(.L_13 - .L_12)
.L_12:
        /*002c*/ 	.word	0x00000000
        /*0030*/ 	.short	0x0002
        /*0032*/ 	.short	0x0008
        /*0034*/ 	.byte	0x00, 0xf5, 0x21, 0x00


	//----- nvinfo : EIATTR_KPARAM_INFO
	.align		4
.L_13:
        /*0038*/ 	.byte	0x04, 0x17
        /*003a*/ 	.short	(.L_15 - .L_14)
.L_14:
        /*003c*/ 	.word	0x00000000
        /*0040*/ 	.short	0x0001
        /*0042*/ 	.short	0x0004
        /*0044*/ 	.byte	0x00, 0xf0, 0x11, 0x00


	//----- nvinfo : EIATTR_KPARAM_INFO
	.align		4
.L_15:
        /*0048*/ 	.byte	0x04, 0x17
        /*004a*/ 	.short	(.L_17 - .L_16)
.L_16:
        /*004c*/ 	.word	0x00000000
        /*0050*/ 	.short	0x0000
        /*0052*/ 	.short	0x0000
        /*0054*/ 	.byte	0x00, 0xf0, 0x11, 0x00


	//----- nvinfo : EIATTR_SPARSE_MMA_MASK
	.align		4
.L_17:
        /*0058*/ 	.byte	0x03, 0x50
        /*005a*/ 	.short	0x0000


	//----- nvinfo : EIATTR_MAXREG_COUNT
	.align		4
        /*005c*/ 	.byte	0x03, 0x1b
        /*005e*/ 	.short	0x00ff


	//----- nvinfo : EIATTR_MERCURY_ISA_VERSION
	.align		4
        /*0060*/ 	.byte	0x03, 0x5f
        /*0062*/ 	.short	0x0101


	//----- nvinfo : EIATTR_VRC_CTA_INIT_COUNT
	.align		4
        /*0064*/ 	.byte	0x02, 0x4a
	.zero		1
	.zero		1


	//----- nvinfo : EIATTR_EXIT_INSTR_OFFSETS
	.align		4
        /*0068*/ 	.byte	0x04, 0x1c
        /*006a*/ 	.short	(.L_19 - .L_18)


	//   ....[0]....
.L_18:
        /*006c*/ 	.word	0x00000070


	//   ....[1]....
        /*0070*/ 	.word	0x00000330


	//----- nvinfo : EIATTR_CRS_STACK_SIZE
	.align		4
.L_19:
        /*0074*/ 	.byte	0x04, 0x1e
        /*0076*/ 	.short	(.L_21 - .L_20)
.L_20:
        /*0078*/ 	.word	0x00000000


	//----- nvinfo : EIATTR_CBANK_PARAM_SIZE
	.align		4
.L_21:
        /*007c*/ 	.byte	0x03, 0x19
        /*007e*/ 	.short	0x0020


	//----- nvinfo : EIATTR_PARAM_CBANK
	.align		4
        /*0080*/ 	.byte	0x04, 0x0a
        /*0082*/ 	.short	(.L_23 - .L_22)
	.align		4
.L_22:
        /*0084*/ 	.word	index@(.nv.constant0._Z11ceil_doubleiiPdiS_)
        /*0088*/ 	.short	0x0380
        /*008a*/ 	.short	0x0020


	//----- nvinfo : EIATTR_SW_WAR
	.align		4
.L_23:
        /*008c*/ 	.byte	0x04, 0x36
        /*008e*/ 	.short	(.L_25 - .L_24)
.L_24:
        /*0090*/ 	.word	0x00000008
.L_25:


//--------------------- .nv.callgraph             --------------------------
	.section	.nv.callgraph,"",@"SHT_CUDA_CALLGRAPH"
	.align	4
	.sectionentsize	8
	.align		4
        /*0000*/ 	.word	0x00000000
	.align		4
        /*0004*/ 	.word	0xffffffff
	.align		4
        /*0008*/ 	.word	0x00000000
	.align		4
        /*000c*/ 	.word	0xfffffffe
	.align		4
        /*0010*/ 	.word	0x00000000
	.align		4
        /*0014*/ 	.word	0xfffffffd
	.align		4
        /*0018*/ 	.word	0x00000000
	.align		4
        /*001c*/ 	.word	0xfffffffc


//--------------------- .text._Z11ceil_doubleiiPdiS_ --------------------------
	.section	.text._Z11ceil_doubleiiPdiS_,"ax",@progbits
	.align	128
        .global         _Z11ceil_doubleiiPdiS_
        .type           _Z11ceil_doubleiiPdiS_,@function
        .size           _Z11ceil_doubleiiPdiS_,(.L_x_4 - _Z11ceil_doubleiiPdiS_)
        .other          _Z11ceil_doubleiiPdiS_,@"STO_CUDA_ENTRY STV_DEFAULT"
_Z11ceil_doubleiiPdiS_:
.text._Z11ceil_doubleiiPdiS_:
[----:B------:R-:W-:Y:S01]  /*0000*/  LDC R1, c[0x0][0x37c] ;  /* 0x0000df00ff017b82 */ /* 0x000fe20000000800 */
[----:B------:R-:W0:Y:S07]  /*0010*/  S2R R7, SR_TID.X ;  /* 0x0000000000077919 */ /* 0x000e2e0000002100 */
[----:B------:R-:W0:Y:S01]  /*0020*/  S2UR UR4, SR_CTAID.X ;  /* 0x00000000000479c3 */ /* 0x000e220000002500 */
[----:B------:R-:W1:Y:S07]  /*0030*/  LDCU UR5, c[0x0][0x380] ;  /* 0x00007000ff0577ac */ /* 0x000e6e0008000800 */
[----:B------:R-:W0:Y:S02]  /*0040*/  LDC R0, c[0x0][0x360] ;  /* 0x0000d800ff007b82 */ /* 0x000e240000000800 */
[----:B0-----:R-:W-:-:S05]  /*0050*/  IMAD R7, R0, UR4, R7 ;  /* 0x0000000400077c24 */ /* 0x001fca000f8e0207 */
[----:B-1----:R-:W-:-:S13]  /*0060*/  ISETP.GE.AND P0, PT, R7, UR5, PT ;  /* 0x0000000507007c0c */ /* 0x002fda000bf06270 */
[----:B------:R-:W-:Y:S05]  /*0070*/  @P0 EXIT ;  /* 0x000000000000094d */ /* 0x000fea0003800000 */
[----:B------:R-:W0:Y:S01]  /*0080*/  LDC R14, c[0x0][0x390] ;  /* 0x0000e400ff0e7b82 */ /* 0x000e220000000800 */
[----:B------:R-:W1:Y:S01]  /*0090*/  LDCU UR4, c[0x0][0x370] ;  /* 0x00006e00ff0477ac */ /* 0x000e620008000800 */
[----:B------:R-:W2:Y:S06]  /*00a0*/  LDCU.64 UR6, c[0x0][0x358] ;  /* 0x00006b00ff0677ac */ /* 0x000eac0008000a00 */
[----:B------:R-:W3:Y:S01]  /*00b0*/  LDC.64 R2, c[0x0][0x388] ;  /* 0x0000e200ff027b82 */ /* 0x000ee20000000a00 */
[----:B------:R-:W4:Y:S01]  /*00c0*/  LDCU UR5, c[0x0][0x384] ;  /* 0x00007080ff0577ac */ /* 0x000f220008000800 */
[----:B------:R-:W0:Y:S06]  /*00d0*/  LDCU UR8, c[0x0][0x380] ;  /* 0x00007000ff0877ac */ /* 0x000e2c0008000800 */
[----:B------:R-:W0:Y:S01]  /*00e0*/  LDC.64 R4, c[0x0][0x398] ;  /* 0x0000e600ff047b82 */ /* 0x000e220000000a00 */
[----:B-1----:R-:W-:-:S07]  /*00f0*/  IMAD R0, R0, UR4, RZ ;  /* 0x0000000400007c24 */ /* 0x002fce000f8e02ff */
.L_x_2:
[----:B----4-:R-:W-:Y:S01]  /*0100*/  ISETP.GE.AND P0, PT, R7, UR5, PT ;  /* 0x0000000507007c0c */ /* 0x010fe2000bf06270 */
[----:B------:R-:W-:-:S12]  /*0110*/  BSSY.RECONVERGENT B0, `(.L_x_0) ;  /* 0x000001e000007945 */ /* 0x000fd80003800200 */
[----:B-1----:R-:W-:Y:S05]  /*0120*/  @!P0 BRA `(.L_x_1) ;  /* 0x0000000000708947 */ /* 0x002fea0003800000 */
[----:B0-----:R-:W-:Y:S02]  /*0130*/  IABS R11, R14 ;  /* 0x0000000e000b7213 */ /* 0x001fe40000000000 */
[----:B------:R-:W-:Y:S02]  /*0140*/  ISETP.GE.AND P2, PT, R7, RZ, PT ;  /* 0x000000ff0700720c */ /* 0x000fe40003f46270 */
[----:B------:R-:W0:Y:S08]  /*0150*/  I2F.RP R6, R11 ;  /* 0x0000000b00067306 */ /* 0x000e300000209400 */
[----:B0-----:R-:W0:Y:S02]  /*0160*/  MUFU.RCP R6, R6 ;  /* 0x0000000600067308 */ /* 0x001e240000001000 */
[----:B0-----:R-:W-:-:S06]  /*0170*/  VIADD R8, R6, 0xffffffe ;  /* 0x0ffffffe06087836 */ /* 0x001fcc0000000000 */
[----:B------:R0:W1:Y:S02]  /*0180*/  F2I.FTZ.U32.TRUNC.NTZ R9, R8 ;  /* 0x0000000800097305 */ /* 0x000064000021f000 */
[----:B0-----:R-:W-:Y:S02]  /*0190*/  HFMA2 R8, -RZ, RZ, 0, 0 ;  /* 0x00000000ff087431 */ /* 0x001fe400000001ff */
[----:B-1----:R-:W-:-:S04]  /*01a0*/  IMAD.MOV R10, RZ, RZ, -R9 ;  /* 0x000000ffff0a7224 */ /* 0x002fc800078e0a09 */
[----:B------:R-:W-:Y:S01]  /*01b0*/  IMAD R13, R10, R11, RZ ;  /* 0x0000000b0a0d7224 */ /* 0x000fe200078e02ff */
[----:B------:R-:W-:-:S03]  /*01c0*/  IABS R10, R7 ;  /* 0x00000007000a7213 */ /* 0x000fc60000000000 */
[----:B------:R-:W-:-:S06]  /*01d0*/  IMAD.HI.U32 R9, R9, R13, R8 ;  /* 0x0000000d09097227 */ /* 0x000fcc00078e0008 */
[----:B------:R-:W-:-:S04]  /*01e0*/  IMAD.HI.U32 R9, R9, R10, RZ ;  /* 0x0000000a09097227 */ /* 0x000fc800078e00ff */
[----:B------:R-:W-:-:S04]  /*01f0*/  IMAD.MOV R9, RZ, RZ, -R9 ;  /* 0x000000ffff097224 */ /* 0x000fc800078e0a09 */
[----:B------:R-:W-:-:S05]  /*0200*/  IMAD R6, R11, R9, R10 ;  /* 0x000000090b067224 */ /* 0x000fca00078e020a */
[----:B------:R-:W-:-:S13]  /*0210*/  ISETP.GT.U32.AND P0, PT, R11, R6, PT ;  /* 0x000000060b00720c */ /* 0x000fda0003f04070 */
[----:B------:R-:W-:Y:S02]  /*0220*/  @!P0 IADD3 R6, PT, PT, R6, -R11, RZ ;  /* 0x8000000b06068210 */ /* 0x000fe40007ffe0ff */
[----:B------:R-:W-:Y:S02]  /*0230*/  ISETP.NE.AND P0, PT, R14, RZ, PT ;  /* 0x000000ff0e00720c */ /* 0x000fe40003f05270 */
[----:B------:R-:W-:-:S13]  /*0240*/  ISETP.GT.U32.AND P1, PT, R11, R6, PT ;  /* 0x000000060b00720c */ /* 0x000fda0003f24070 */
[----:B------:R-:W-:-:S05]  /*0250*/  @!P1 IMAD.IADD R6, R6, 0x1, -R11 ;  /* 0x0000000106069824 */ /* 0x000fca00078e0a0b */
[----:B------:R-:W-:Y:S02]  /*0260*/  @!P2 IADD3 R6, PT, PT, -R6, RZ, RZ ;  /* 0x000000ff0606a210 */ /* 0x000fe40007ffe1ff */
[----:B------:R-:W-:-:S04]  /*0270*/  @!P0 LOP3.LUT R6, RZ, R14, RZ, 0x33, !PT ;  /* 0x0000000eff068212 */ /* 0x000fc800078e33ff */
[----:B------:R-:W-:-:S13]  /*0280*/  ISETP.NE.AND P0, PT, R6, RZ, PT ;  /* 0x000000ff0600720c */ /* 0x000fda0003f05270 */
[----:B------:R-:W-:Y:S05]  /*0290*/  @P0 BRA `(.L_x_1) ;  /* 0x0000000000140947 */ /* 0x000fea0003800000 */
[----:B---3--:R-:W-:-:S06]  /*02a0*/  IMAD.WIDE R8, R7, 0x8, R2 ;  /* 0x0000000807087825 */ /* 0x008fcc00078e0202 */
[----:B--2---:R-:W2:Y:S01]  /*02b0*/  LDG.E.64 R8, desc[UR6][R8.64] ;  /* 0x0000000608087981 */ /* 0x004ea2000c1e1b00 */
[----:B------:R-:W-:Y:S01]  /*02c0*/  IMAD.WIDE R12, R7, 0x8, R4 ;  /* 0x00000008070c7825 */ /* 0x000fe200078e0204 */
[----:B--2---:R-:W0:Y:S04]  /*02d0*/  FRND.F64.CEIL R10, R8 ;  /* 0x00000008000a7313 */ /* 0x004e280000309800 */
[----:B0-----:R1:W-:Y:S02]  /*02e0*/  STG.E.64 desc[UR6][R12.64], R10 ;  /* 0x0000000a0c007986 */ /* 0x0013e4000c101b06 */
.L_x_1:
[----:B0-2---:R-:W-:Y:S05]  /*02f0*/  BSYNC.RECONVERGENT B0 ;  /* 0x0000000000007941 */ /* 0x005fea0003800200 */
.L_x_0:
[----:B------:R-:W-:-:S05]  /*0300*/  IMAD.IADD R7, R0, 0x1, R7 ;  /* 0x0000000100077824 */ /* 0x000fca00078e0207 */
[----:B------:R-:W-:-:S13]  /*0310*/  ISETP.GE.AND P0, PT, R7, UR8, PT ;  /* 0x0000000807007c0c */ /* 0x000fda000bf06270 */
[----:B------:R-:W-:Y:S05]  /*0320*/  @!P0 BRA `(.L_x_2) ;  /* 0xfffffffc00748947 */ /* 0x000fea000383ffff */
[----:B------:R-:W-:Y:S05]  /*0330*/  EXIT ;  /* 0x000000000000794d */ /* 0x000fea0003800000 */
.L_x_3:
[----:B------:R-:W-:-:S00]  /*0340*/  BRA `(.L_x_3) ;  /* 0xfffffffc00fc7947 */ /* 0x000fc0000383ffff */
[----:B------:R-:W-:-:S00]  /*0350*/  NOP ;  /* 0x0000000000007918 */ /* 0x000fc00000000000 */
        /* <DEDUP_REMOVED lines=10> */
.L_x_4:


//--------------------- .nv.shared.reserved.0     --------------------------
	.section	.nv.shared.reserved.0,"aw",@nobits
	.weak		__nv_reservedSMEM_offset_0_alias
	.size		__nv_reservedSMEM_offset_0_alias, 0, 64
	.other		__nv_reservedSMEM_offset_0_alias,@"STO_CUDA_RESERVED_SHARED STV_DEFAULT"
__nv_reservedSMEM_offset_0_alias:
	.zero		0
	.zero		64


//--------------------- .nv.constant0._Z11ceil_doubleiiPdiS_ --------------------------
	.section	.nv.constant0._Z11ceil_doubleiiPdiS_,"a",@progbits
	.sectionflags	@""
	.align	4
.nv.constant0._Z11ceil_doubleiiPdiS_:
	.zero		928


//--------------------- SYMBOLS --------------------------

	.type		.nv.reservedSmem.offset0,@object
	.size		.nv.reservedSmem.offset0,0x4
